//
// Generated by NVIDIA NVVM Compiler
//
// Compiler Build ID: CL-36424714
// Cuda compilation tools, release 13.0, V13.0.88
// Based on NVVM 20.0.0
//

.version 9.0
.target sm_100
.address_size 64

	// .globl	_Z18d_edgeDetectSIMPLEPhS_ii

.visible .entry _Z18d_edgeDetectSIMPLEPhS_ii(
	.param .u64 .ptr .align 1 _Z18d_edgeDetectSIMPLEPhS_ii_param_0,
	.param .u64 .ptr .align 1 _Z18d_edgeDetectSIMPLEPhS_ii_param_1,
	.param .u32 _Z18d_edgeDetectSIMPLEPhS_ii_param_2,
	.param .u32 _Z18d_edgeDetectSIMPLEPhS_ii_param_3
)
{
	.reg .b16 	%rs<5>;
	.reg .b32 	%r<11>;
	.reg .b64 	%rd<8>;

	ld.param.u64 	%rd1, [_Z18d_edgeDetectSIMPLEPhS_ii_param_0];
	ld.param.u64 	%rd2, [_Z18d_edgeDetectSIMPLEPhS_ii_param_1];
	ld.param.u32 	%r1, [_Z18d_edgeDetectSIMPLEPhS_ii_param_2];
	cvta.to.global.u64 	%rd3, %rd1;
	cvta.to.global.u64 	%rd4, %rd2;
	mov.u32 	%r2, %ntid.x;
	mov.u32 	%r3, %ctaid.x;
	mov.u32 	%r4, %tid.x;
	mad.lo.s32 	%r5, %r2, %r3, %r4;
	mov.u32 	%r6, %ntid.y;
	mov.u32 	%r7, %ctaid.y;
	mov.u32 	%r8, %tid.y;
	mad.lo.s32 	%r9, %r6, %r7, %r8;
	mad.lo.s32 	%r10, %r1, %r9, %r5;
	cvt.s64.s32 	%rd5, %r10;
	add.s64 	%rd6, %rd4, %rd5;
	ld.global.u8 	%rs1, [%rd6];
	mul.lo.s16 	%rs2, %rs1, %rs1;
	add.s64 	%rd7, %rd3, %rd5;
	ld.global.u8 	%rs3, [%rd7];
	mad.lo.s16 	%rs4, %rs3, %rs3, %rs2;
	st.global.u8 	[%rd6], %rs4;
	ret;

}
	// .globl	_Z14d_partialDiffXPK6uchar1Phii
.visible .entry _Z14d_partialDiffXPK6uchar1Phii(
	.param .u64 .ptr .align 1 _Z14d_partialDiffXPK6uchar1Phii_param_0,
	.param .u64 .ptr .align 1 _Z14d_partialDiffXPK6uchar1Phii_param_1,
	.param .u32 _Z14d_partialDiffXPK6uchar1Phii_param_2,
	.param .u32 _Z14d_partialDiffXPK6uchar1Phii_param_3
)
{
	.reg .pred 	%p<3>;
	.reg .b16 	%rs<4>;
	.reg .b32 	%r<17>;
	.reg .b64 	%rd<20>;

	ld.param.u64 	%rd10, [_Z14d_partialDiffXPK6uchar1Phii_param_0];
	ld.param.u64 	%rd11, [_Z14d_partialDiffXPK6uchar1Phii_param_1];
	ld.param.u32 	%r3, [_Z14d_partialDiffXPK6uchar1Phii_param_2];
	mov.u32 	%r4, %ntid.x;
	mov.u32 	%r5, %ctaid.x;
	mov.u32 	%r6, %tid.x;
	mad.lo.s32 	%r1, %r4, %r5, %r6;
	mov.u32 	%r7, %ntid.y;
	mov.u32 	%r8, %ctaid.y;
	mov.u32 	%r9, %tid.y;
	mad.lo.s32 	%r2, %r7, %r8, %r9;
	setp.ne.s32 	%p1, %r1, 0;
	@%p1 bra 	$L__BB1_2;
	mul.lo.s32 	%r15, %r3, %r2;
	cvt.s64.s32 	%rd17, %r15;
	add.s32 	%r16, %r15, 1;
	cvt.s64.s32 	%rd18, %r16;
	mov.u64 	%rd19, %rd17;
	bra.uni 	$L__BB1_5;
$L__BB1_2:
	add.s32 	%r10, %r3, -1;
	setp.ne.s32 	%p2, %r1, %r10;
	@%p2 bra 	$L__BB1_4;
	mad.lo.s32 	%r13, %r3, %r2, %r1;
	cvt.s64.s32 	%rd17, %r13;
	add.s32 	%r14, %r13, -1;
	cvt.s64.s32 	%rd19, %r14;
	mov.u64 	%rd18, %rd17;
	bra.uni 	$L__BB1_5;
$L__BB1_4:
	mad.lo.s32 	%r11, %r3, %r2, %r1;
	add.s32 	%r12, %r11, -1;
	cvt.s64.s32 	%rd18, %r12;
	cvt.s64.s32 	%rd17, %r11;
	mov.u64 	%rd19, %rd17;
$L__BB1_5:
	cvta.to.global.u64 	%rd12, %rd10;
	cvta.to.global.u64 	%rd13, %rd11;
	add.s64 	%rd14, %rd12, %rd19;
	add.s64 	%rd15, %rd12, %rd18;
	ld.global.u8 	%rs1, [%rd14];
	ld.global.u8 	%rs2, [%rd15];
	sub.s16 	%rs3, %rs2, %rs1;
	add.s64 	%rd16, %rd13, %rd17;
	st.global.u8 	[%rd16], %rs3;
	ret;

}
	// .globl	_Z14d_partialDiffYPK6uchar1Phii
.visible .entry _Z14d_partialDiffYPK6uchar1Phii(
	.param .u64 .ptr .align 1 _Z14d_partialDiffYPK6uchar1Phii_param_0,
	.param .u64 .ptr .align 1 _Z14d_partialDiffYPK6uchar1Phii_param_1,
	.param .u32 _Z14d_partialDiffYPK6uchar1Phii_param_2,
	.param .u32 _Z14d_partialDiffYPK6uchar1Phii_param_3
)
{
	.reg .pred 	%p<3>;
	.reg .b16 	%rs<4>;
	.reg .b32 	%r<22>;
	.reg .b64 	%rd<21>;

	ld.param.u64 	%rd11, [_Z14d_partialDiffYPK6uchar1Phii_param_0];
	ld.param.u64 	%rd12, [_Z14d_partialDiffYPK6uchar1Phii_param_1];
	ld.param.u32 	%r3, [_Z14d_partialDiffYPK6uchar1Phii_param_2];
	ld.param.u32 	%r4, [_Z14d_partialDiffYPK6uchar1Phii_param_3];
	mov.u32 	%r5, %ntid.x;
	mov.u32 	%r6, %ctaid.x;
	mov.u32 	%r7, %tid.x;
	mad.lo.s32 	%r1, %r5, %r6, %r7;
	mov.u32 	%r8, %ntid.y;
	mov.u32 	%r9, %ctaid.y;
	mov.u32 	%r10, %tid.y;
	mad.lo.s32 	%r2, %r8, %r9, %r10;
	setp.ne.s32 	%p1, %r2, 0;
	@%p1 bra 	$L__BB2_2;
	cvt.s64.s32 	%rd18, %r1;
	add.s32 	%r21, %r3, %r1;
	cvt.s64.s32 	%rd19, %r21;
	mov.u64 	%rd20, %rd18;
	bra.uni 	$L__BB2_5;
$L__BB2_2:
	add.s32 	%r11, %r4, -1;
	setp.ne.s32 	%p2, %r2, %r11;
	@%p2 bra 	$L__BB2_4;
	mul.lo.s32 	%r17, %r3, %r2;
	add.s32 	%r18, %r17, %r1;
	cvt.s64.s32 	%rd18, %r18;
	sub.s32 	%r19, %r17, %r3;
	add.s32 	%r20, %r19, %r1;
	cvt.s64.s32 	%rd20, %r20;
	mov.u64 	%rd19, %rd18;
	bra.uni 	$L__BB2_5;
$L__BB2_4:
	add.s32 	%r12, %r2, -1;
	mad.lo.s32 	%r13, %r3, %r12, %r1;
	cvt.s64.s32 	%rd19, %r13;
	shl.b32 	%r14, %r3, 1;
	add.s32 	%r15, %r13, %r14;
	cvt.s64.s32 	%rd20, %r15;
	add.s32 	%r16, %r13, %r3;
	cvt.s64.s32 	%rd18, %r16;
$L__BB2_5:
	cvta.to.global.u64 	%rd13, %rd11;
	cvta.to.global.u64 	%rd14, %rd12;
	add.s64 	%rd15, %rd13, %rd20;
	add.s64 	%rd16, %rd13, %rd19;
	ld.global.u8 	%rs1, [%rd15];
	ld.global.u8 	%rs2, [%rd16];
	sub.s16 	%rs3, %rs2, %rs1;
	add.s64 	%rd17, %rd14, %rd18;
	st.global.u8 	[%rd17], %rs3;
	ret;

}


// ===== COMPILED SASS (sm_100) =====

	.target	sm_100

	.elftype	@"ET_EXEC"


//--------------------- .note.nv.tkinfo           --------------------------
	.section	.note.nv.tkinfo,"",@"SHT_NOTE"
	.sectionflags	@"SHF_NOTE_NV_TKINFO"
	.tkinfo
        /*0018*/ 	.word	0x00000002
        /*0030*/ 	.string	""
        /*0030*/ 	.string	"ptxas"
        /*0030*/ 	.string	"Cuda compilation tools, release 13.0, V13.0.88"
        /*0030*/ 	.string	"Build cuda_13.0.r13.0/compiler.36424714_0"
        /*0030*/ 	.string	"-arch sm_100 -m 64 "



//--------------------- .note.nv.cuinfo           --------------------------
	.section	.note.nv.cuinfo,"",@"SHT_NOTE"
	.sectionflags	@"SHF_NOTE_NV_CUINFO"
        /*0018*/ 	.short	0x0002
        /*001a*/ 	.short	0x0064
        /*001c*/ 	.short	0x0082
	.zero		2


//--------------------- .nv.info                  --------------------------
	.section	.nv.info,"",@"SHT_CUDA_INFO"
	.align	4


	//----- nvinfo : EIATTR_REGCOUNT
	.align		4
        /*0000*/ 	.byte	0x04, 0x2f
        /*0002*/ 	.short	(.L_1 - .L_0)
	.align		4
.L_0:
        /*0004*/ 	.word	index@(_Z18d_edgeDetectSIMPLEPhS_ii)
        /*0008*/ 	.word	0x0000000a


	//----- nvinfo : EIATTR_FRAME_SIZE
	.align		4
.L_1:
        /*000c*/ 	.byte	0x04, 0x11
        /*000e*/ 	.short	(.L_3 - .L_2)
	.align		4
.L_2:
        /*0010*/ 	.word	index@(_Z18d_edgeDetectSIMPLEPhS_ii)
        /*0014*/ 	.word	0x00000000


	//----- nvinfo : EIATTR_REGCOUNT
	.align		4
.L_3:
        /*0018*/ 	.byte	0x04, 0x2f
        /*001a*/ 	.short	(.L_5 - .L_4)
	.align		4
.L_4:
        /*001c*/ 	.word	index@(_Z14d_partialDiffXPK6uchar1Phii)
        /*0020*/ 	.word	0x0000000c


	//----- nvinfo : EIATTR_FRAME_SIZE
	.align		4
.L_5:
        /*0024*/ 	.byte	0x04, 0x11
        /*0026*/ 	.short	(.L_7 - .L_6)
	.align		4
.L_6:
        /*0028*/ 	.word	index@(_Z14d_partialDiffXPK6uchar1Phii)
        /*002c*/ 	.word	0x00000000


	//----- nvinfo : EIATTR_REGCOUNT
	.align		4
.L_7:
        /*0030*/ 	.byte	0x04, 0x2f
        /*0032*/ 	.short	(.L_9 - .L_8)
	.align		4
.L_8:
        /*0034*/ 	.word	index@(_Z14d_partialDiffYPK6uchar1Phii)
        /*0038*/ 	.word	0x0000000c


	//----- nvinfo : EIATTR_FRAME_SIZE
	.align		4
.L_9:
        /*003c*/ 	.byte	0x04, 0x11
        /*003e*/ 	.short	(.L_11 - .L_10)
	.align		4
.L_10:
        /*0040*/ 	.word	index@(_Z14d_partialDiffYPK6uchar1Phii)
        /*0044*/ 	.word	0x00000000


	//----- nvinfo : EIATTR_MIN_STACK_SIZE
	.align		4
.L_11:
        /*0048*/ 	.byte	0x04, 0x12
        /*004a*/ 	.short	(.L_13 - .L_12)
	.align		4
.L_12:
        /*004c*/ 	.word	index@(_Z14d_partialDiffYPK6uchar1Phii)
        /*0050*/ 	.word	0x00000000


	//----- nvinfo : EIATTR_MIN_STACK_SIZE
	.align		4
.L_13:
        /*0054*/ 	.byte	0x04, 0x12
        /*0056*/ 	.short	(.L_15 - .L_14)
	.align		4
.L_14:
        /*0058*/ 	.word	index@(_Z14d_partialDiffXPK6uchar1Phii)
        /*005c*/ 	.word	0x00000000


	//----- nvinfo : EIATTR_MIN_STACK_SIZE
	.align		4
.L_15:
        /*0060*/ 	.byte	0x04, 0x12
        /*0062*/ 	.short	(.L_17 - .L_16)
	.align		4
.L_16:
        /*0064*/ 	.word	index@(_Z18d_edgeDetectSIMPLEPhS_ii)
        /*0068*/ 	.word	0x00000000
.L_17:


//--------------------- .nv.compat                --------------------------
	.section	.nv.compat,"",@"SHT_CUDA_COMPAT_INFO"
	.align	4
        /*0000*/ 	.byte	0x02, 0x09, 0x00, 0x00, 0x02, 0x02, 0x01, 0x00, 0x02, 0x05, 0x05, 0x00, 0x03, 0x07, 0x01, 0x01
        /*0010*/ 	.byte	0x02, 0x03, 0x00, 0x00, 0x02, 0x06, 0x01, 0x00, 0x04, 0x0b, 0x08, 0x00, 0x09, 0x00, 0x00, 0x00
        /*0020*/ 	.byte	0x00, 0x00, 0x00, 0x00


//--------------------- .nv.info._Z14d_partialDiffYPK6uchar1Phii --------------------------
	.section	.nv.info._Z14d_partialDiffYPK6uchar1Phii,"",@"SHT_CUDA_INFO"
	.sectionflags	@""
	.align	4


	//----- nvinfo : EIATTR_CUDA_API_VERSION
	.align		4
        /*0000*/ 	.byte	0x04, 0x37
        /*0002*/ 	.short	(.L_19 - .L_18)
.L_18:
        /*0004*/ 	.word	0x00000082


	//----- nvinfo : EIATTR_KPARAM_INFO
	.align		4
.L_19:
        /*0008*/ 	.byte	0x04, 0x17
        /*000a*/ 	.short	(.L_21 - .L_20)
.L_20:
        /*000c*/ 	.word	0x00000000
        /*0010*/ 	.short	0x0003
        /*0012*/ 	.short	0x0014
        /*0014*/ 	.byte	0x00, 0xf0, 0x11, 0x00


	//----- nvinfo : EIATTR_KPARAM_INFO
	.align		4
.L_21:
        /*0018*/ 	.byte	0x04, 0x17
        /*001a*/ 	.short	(.L_23 - .L_22)
.L_22:
        /*001c*/ 	.word	0x00000000
        /*0020*/ 	.short	0x0002
        /*0022*/ 	.short	0x0010
        /*0024*/ 	.byte	0x00, 0xf0, 0x11, 0x00


	//----- nvinfo : EIATTR_KPARAM_INFO
	.align		4
.L_23:
        /*0028*/ 	.byte	0x04, 0x17
        /*002a*/ 	.short	(.L_25 - .L_24)
.L_24:
        /*002c*/ 	.word	0x00000000
        /*0030*/ 	.short	0x0001
        /*0032*/ 	.short	0x0008
        /*0034*/ 	.byte	0x00, 0xf5, 0x21, 0x00


	//----- nvinfo : EIATTR_KPARAM_INFO
	.align		4
.L_25:
        /*0038*/ 	.byte	0x04, 0x17
        /*003a*/ 	.short	(.L_27 - .L_26)
.L_26:
        /*003c*/ 	.word	0x00000000
        /*0040*/ 	.short	0x0000
        /*0042*/ 	.short	0x0000
        /*0044*/ 	.byte	0x00, 0xf5, 0x21, 0x00


	//----- nvinfo : EIATTR_SPARSE_MMA_MASK
	.align		4
.L_27:
        /*0048*/ 	.byte	0x03, 0x50
        /*004a*/ 	.short	0x0000


	//----- nvinfo : EIATTR_MAXREG_COUNT
	.align		4
        /*004c*/ 	.byte	0x03, 0x1b
        /*004e*/ 	.short	0x00ff


	//----- nvinfo : EIATTR_MERCURY_ISA_VERSION
	.align		4
        /*0050*/ 	.byte	0x03, 0x5f
        /*0052*/ 	.short	0x0101


	//----- nvinfo : EIATTR_VRC_CTA_INIT_COUNT
	.align		4
        /*0054*/ 	.byte	0x02, 0x4a
	.zero		1
	.zero		1


	//----- nvinfo : EIATTR_EXIT_INSTR_OFFSETS
	.align		4
        /*0058*/ 	.byte	0x04, 0x1c
        /*005a*/ 	.short	(.L_29 - .L_28)


	//   ....[0]....
.L_28:
        /*005c*/ 	.word	0x00000370


	//----- nvinfo : EIATTR_CRS_STACK_SIZE
	.align		4
.L_29:
        /*0060*/ 	.byte	0x04, 0x1e
        /*0062*/ 	.short	(.L_31 - .L_30)
.L_30:
        /*0064*/ 	.word	0x00000000


	//----- nvinfo : EIATTR_CBANK_PARAM_SIZE
	.align		4
.L_31:
        /*0068*/ 	.byte	0x03, 0x19
        /*006a*/ 	.short	0x0018


	//----- nvinfo : EIATTR_PARAM_CBANK
	.align		4
        /*006c*/ 	.byte	0x04, 0x0a
        /*006e*/ 	.short	(.L_33 - .L_32)
	.align		4
.L_32:
        /*0070*/ 	.word	index@(.nv.constant0._Z14d_partialDiffYPK6uchar1Phii)
        /*0074*/ 	.short	0x0380
        /*0076*/ 	.short	0x0018


	//----- nvinfo : EIATTR_SW_WAR
	.align		4
.L_33:
        /*0078*/ 	.byte	0x04, 0x36
        /*007a*/ 	.short	(.L_35 - .L_34)
.L_34:
        /*007c*/ 	.word	0x00000008
.L_35:


//--------------------- .nv.info._Z14d_partialDiffXPK6uchar1Phii --------------------------
	.section	.nv.info._Z14d_partialDiffXPK6uchar1Phii,"",@"SHT_CUDA_INFO"
	.sectionflags	@""
	.align	4


	//----- nvinfo : EIATTR_CUDA_API_VERSION
	.align		4
        /*0000*/ 	.byte	0x04, 0x37
        /*0002*/ 	.short	(.L_37 - .L_36)
.L_36:
        /*0004*/ 	.word	0x00000082


	//----- nvinfo : EIATTR_KPARAM_INFO
	.align		4
.L_37:
        /*0008*/ 	.byte	0x04, 0x17
        /*000a*/ 	.short	(.L_39 - .L_38)
.L_38:
        /*000c*/ 	.word	0x00000000
        /*0010*/ 	.short	0x0003
        /*0012*/ 	.short	0x0014
        /*0014*/ 	.byte	0x00, 0xf0, 0x11, 0x00


	//----- nvinfo : EIATTR_KPARAM_INFO
	.align		4
.L_39:
        /*0018*/ 	.byte	0x04, 0x17
        /*001a*/ 	.short	(.L_41 - .L_40)
.L_40:
        /*001c*/ 	.word	0x00000000
        /*0020*/ 	.short	0x0002
        /*0022*/ 	.short	0x0010
        /*0024*/ 	.byte	0x00, 0xf0, 0x11, 0x00


	//----- nvinfo : EIATTR_KPARAM_INFO
	.align		4
.L_41:
        /*0028*/ 	.byte	0x04, 0x17
        /*002a*/ 	.short	(.L_43 - .L_42)
.L_42:
        /*002c*/ 	.word	0x00000000
        /*0030*/ 	.short	0x0001
        /*0032*/ 	.short	0x0008
        /*0034*/ 	.byte	0x00, 0xf5, 0x21, 0x00


	//----- nvinfo : EIATTR_KPARAM_INFO
	.align		4
.L_43:
        /*0038*/ 	.byte	0x04, 0x17
        /*003a*/ 	.short	(.L_45 - .L_44)
.L_44:
        /*003c*/ 	.word	0x00000000
        /*0040*/ 	.short	0x0000
        /*0042*/ 	.short	0x0000
        /*0044*/ 	.byte	0x00, 0xf5, 0x21, 0x00


	//----- nvinfo : EIATTR_SPARSE_MMA_MASK
	.align		4
.L_45:
        /*0048*/ 	.byte	0x03, 0x50
        /*004a*/ 	.short	0x0000


	//----- nvinfo : EIATTR_MAXREG_COUNT
	.align		4
        /*004c*/ 	.byte	0x03, 0x1b
        /*004e*/ 	.short	0x00ff


	//----- nvinfo : EIATTR_MERCURY_ISA_VERSION
	.align		4
        /*0050*/ 	.byte	0x03, 0x5f
        /*0052*/ 	.short	0x0101


	//----- nvinfo : EIATTR_VRC_CTA_INIT_COUNT
	.align		4
        /*0054*/ 	.byte	0x02, 0x4a
	.zero		1
	.zero		1


	//----- nvinfo : EIATTR_EXIT_INSTR_OFFSETS
	.align		4
        /*0058*/ 	.byte	0x04, 0x1c
        /*005a*/ 	.short	(.L_47 - .L_46)


	//   ....[0]....
.L_46:
        /*005c*/ 	.word	0x000002f0


	//----- nvinfo : EIATTR_CRS_STACK_SIZE
	.align		4
.L_47:
        /*0060*/ 	.byte	0x04, 0x1e
        /*0062*/ 	.short	(.L_49 - .L_48)
.L_48:
        /*0064*/ 	.word	0x00000000


	//----- nvinfo : EIATTR_CBANK_PARAM_SIZE
	.align		4
.L_49:
        /*0068*/ 	.byte	0x03, 0x19
        /*006a*/ 	.short	0x0018


	//----- nvinfo : EIATTR_PARAM_CBANK
	.align		4
        /*006c*/ 	.byte	0x04, 0x0a
        /*006e*/ 	.short	(.L_51 - .L_50)
	.align		4
.L_50:
        /*0070*/ 	.word	index@(.nv.constant0._Z14d_partialDiffXPK6uchar1Phii)
        /*0074*/ 	.short	0x0380
        /*0076*/ 	.short	0x0018


	//----- nvinfo : EIATTR_SW_WAR
	.align		4
.L_51:
        /*0078*/ 	.byte	0x04, 0x36
        /*007a*/ 	.short	(.L_53 - .L_52)
.L_52:
        /*007c*/ 	.word	0x00000008
.L_53:


//--------------------- .nv.info._Z18d_edgeDetectSIMPLEPhS_ii --------------------------
	.section	.nv.info._Z18d_edgeDetectSIMPLEPhS_ii,"",@"SHT_CUDA_INFO"
	.sectionflags	@""
	.align	4


	//----- nvinfo : EIATTR_CUDA_API_VERSION
	.align		4
        /*0000*/ 	.byte	0x04, 0x37
        /*0002*/ 	.short	(.L_55 - .L_54)
.L_54:
        /*0004*/ 	.word	0x00000082


	//----- nvinfo : EIATTR_KPARAM_INFO
	.align		4
.L_55:
        /*0008*/ 	.byte	0x04, 0x17
        /*000a*/ 	.short	(.L_57 - .L_56)
.L_56:
        /*000c*/ 	.word	0x00000000
        /*0010*/ 	.short	0x0003
        /*0012*/ 	.short	0x0014
        /*0014*/ 	.byte	0x00, 0xf0, 0x11, 0x00


	//----- nvinfo : EIATTR_KPARAM_INFO
	.align		4
.L_57:
        /*0018*/ 	.byte	0x04, 0x17
        /*001a*/ 	.short	(.L_59 - .L_58)
.L_58:
        /*001c*/ 	.word	0x00000000
        /*0020*/ 	.short	0x0002
        /*0022*/ 	.short	0x0010
        /*0024*/ 	.byte	0x00, 0xf0, 0x11, 0x00


	//----- nvinfo : EIATTR_KPARAM_INFO
	.align		4
.L_59:
        /*0028*/ 	.byte	0x04, 0x17
        /*002a*/ 	.short	(.L_61 - .L_60)
.L_60:
        /*002c*/ 	.word	0x00000000
        /*0030*/ 	.short	0x0001
        /*0032*/ 	.short	0x0008
        /*0034*/ 	.byte	0x00, 0xf5, 0x21, 0x00


	//----- nvinfo : EIATTR_KPARAM_INFO
	.align		4
.L_61:
        /*0038*/ 	.byte	0x04, 0x17
        /*003a*/ 	.short	(.L_63 - .L_62)
.L_62:
        /*003c*/ 	.word	0x00000000
        /*0040*/ 	.short	0x0000
        /*0042*/ 	.short	0x0000
        /*0044*/ 	.byte	0x00, 0xf5, 0x21, 0x00


	//----- nvinfo : EIATTR_SPARSE_MMA_MASK
	.align		4
.L_63:
        /*0048*/ 	.byte	0x03, 0x50
        /*004a*/ 	.short	0x0000


	//----- nvinfo : EIATTR_MAXREG_COUNT
	.align		4
        /*004c*/ 	.byte	0x03, 0x1b
        /*004e*/ 	.short	0x00ff


	//----- nvinfo : EIATTR_MERCURY_ISA_VERSION
	.align		4
        /*0050*/ 	.byte	0x03, 0x5f
        /*0052*/ 	.short	0x0101


	//----- nvinfo : EIATTR_VRC_CTA_INIT_COUNT
	.align		4
        /*0054*/ 	.byte	0x02, 0x4a
	.zero		1
	.zero		1


	//----- nvinfo : EIATTR_EXIT_INSTR_OFFSETS
	.align		4
        /*0058*/ 	.byte	0x04, 0x1c
        /*005a*/ 	.short	(.L_65 - .L_64)


	//   ....[0]....
.L_64:
        /*005c*/ 	.word	0x00000180


	//----- nvinfo : EIATTR_CBANK_PARAM_SIZE
	.align		4
.L_65:
        /*0060*/ 	.byte	0x03, 0x19
        /*0062*/ 	.short	0x0018


	//----- nvinfo : EIATTR_PARAM_CBANK
	.align		4
        /*0064*/ 	.byte	0x04, 0x0a
        /*0066*/ 	.short	(.L_67 - .L_66)
	.align		4
.L_66:
        /*0068*/ 	.word	index@(.nv.constant0._Z18d_edgeDetectSIMPLEPhS_ii)
        /*006c*/ 	.short	0x0380
        /*006e*/ 	.short	0x0018


	//----- nvinfo : EIATTR_SW_WAR
	.align		4
.L_67:
        /*0070*/ 	.byte	0x04, 0x36
        /*0072*/ 	.short	(.L_69 - .L_68)
.L_68:
        /*0074*/ 	.word	0x00000008
.L_69:


//--------------------- .nv.callgraph             --------------------------
	.section	.nv.callgraph,"",@"SHT_CUDA_CALLGRAPH"
	.align	4
	.sectionentsize	8
	.align		4
        /*0000*/ 	.word	0x00000000
	.align		4
        /*0004*/ 	.word	0xffffffff
	.align		4
        /*0008*/ 	.word	0x00000000
	.align		4
        /*000c*/ 	.word	0xfffffffe
	.align		4
        /*0010*/ 	.word	0x00000000
	.align		4
        /*0014*/ 	.word	0xfffffffd
	.align		4
        /*0018*/ 	.word	0x00000000
	.align		4
        /*001c*/ 	.word	0xfffffffc


//--------------------- .text._Z14d_partialDiffYPK6uchar1Phii --------------------------
	.section	.text._Z14d_partialDiffYPK6uchar1Phii,"ax",@progbits
	.align	128
        .global         _Z14d_partialDiffYPK6uchar1Phii
        .type           _Z14d_partialDiffYPK6uchar1Phii,@function
        .size           _Z14d_partialDiffYPK6uchar1Phii,(.L_x_8 - _Z14d_partialDiffYPK6uchar1Phii)
        .other          _Z14d_partialDiffYPK6uchar1Phii,@"STO_CUDA_ENTRY STV_DEFAULT"
_Z14d_partialDiffYPK6uchar1Phii:
.text._Z14d_partialDiffYPK6uchar1Phii:
[----:B------:R-:W-:Y:S01]  /*0000*/  LDC R1, c[0x0][0x37c] ;  /* 0x0000df00ff017b82 */ /* 0x000fe20000000800 */
[----:B------:R-:W0:Y:S01]  /*0010*/  S2R R9, SR_CTAID.Y ;  /* 0x0000000000097919 */ /* 0x000e220000002600 */
[----:B------:R-:W1:Y:S01]  /*0020*/  LDCU UR4, c[0x0][0x360] ;  /* 0x00006c00ff0477ac */ /* 0x000e620008000800 */
[----:B------:R-:W-:Y:S01]  /*0030*/  BSSY.RECONVERGENT B0, `(.L_x_0) ;  /* 0x0000026000007945 */ /* 0x000fe20003800200 */
[----:B------:R-:W0:Y:S01]  /*0040*/  S2R R0, SR_TID.Y ;  /* 0x0000000000007919 */ /* 0x000e220000002200 */
[----:B------:R-:W0:Y:S01]  /*0050*/  LDCU UR5, c[0x0][0x364] ;  /* 0x00006c80ff0577ac */ /* 0x000e220008000800 */
[----:B------:R-:W1:Y:S01]  /*0060*/  S2R R2, SR_CTAID.X ;  /* 0x0000000000027919 */ /* 0x000e620000002500 */
[----:B------:R-:W2:Y:S01]  /*0070*/  LDCU.64 UR6, c[0x0][0x358] ;  /* 0x00006b00ff0677ac */ /* 0x000ea20008000a00 */
[----:B------:R-:W1:Y:S01]  /*0080*/  S2R R3, SR_TID.X ;  /* 0x0000000000037919 */ /* 0x000e620000002100 */
[----:B0-----:R-:W-:-:S05]  /*0090*/  IMAD R9, R9, UR5, R0 ;  /* 0x0000000509097c24 */ /* 0x001fca000f8e0200 */
[----:B------:R-:W-:Y:S01]  /*00a0*/  ISETP.NE.AND P0, PT, R9, RZ, PT ;  /* 0x000000ff0900720c */ /* 0x000fe20003f05270 */
[----:B-1----:R-:W-:-:S12]  /*00b0*/  IMAD R2, R2, UR4, R3 ;  /* 0x0000000402027c24 */ /* 0x002fd8000f8e0203 */
[----:B------:R-:W0:Y:S01]  /*00c0*/  @!P0 LDC R5, c[0x0][0x390] ;  /* 0x0000e400ff058b82 */ /* 0x000e220000000800 */
[--C-:B------:R-:W-:Y:S01]  /*00d0*/  @!P0 SHF.R.S32.HI R3, RZ, 0x1f, R2.reuse ;  /* 0x0000001fff038819 */ /* 0x100fe20000011402 */
[----:B------:R-:W-:-:S04]  /*00e0*/  @!P0 IMAD.MOV.U32 R6, RZ, RZ, R2 ;  /* 0x000000ffff068224 */ /* 0x000fc800078e0002 */
[----:B------:R-:W-:Y:S02]  /*00f0*/  @!P0 IMAD.MOV.U32 R7, RZ, RZ, R3 ;  /* 0x000000ffff078224 */ /* 0x000fe400078e0003 */
[----:B0-----:R-:W-:-:S05]  /*0100*/  @!P0 IMAD.IADD R4, R2, 0x1, R5 ;  /* 0x0000000102048824 */ /* 0x001fca00078e0205 */
[----:B------:R-:W-:Y:S01]  /*0110*/  @!P0 SHF.R.S32.HI R5, RZ, 0x1f, R4 ;  /* 0x0000001fff058819 */ /* 0x000fe20000011404 */
[----:B--2---:R-:W-:Y:S06]  /*0120*/  @!P0 BRA `(.L_x_1) ;  /* 0x0000000000588947 */ /* 0x004fec0003800000 */
[----:B------:R-:W0:Y:S02]  /*0130*/  LDCU UR4, c[0x0][0x394] ;  /* 0x00007280ff0477ac */ /* 0x000e240008000800 */
[----:B0-----:R-:W-:-:S06]  /*0140*/  UIADD3 UR4, UPT, UPT, UR4, -0x1, URZ ;  /* 0xffffffff04047890 */ /* 0x001fcc000fffe0ff */
[----:B------:R-:W-:-:S13]  /*0150*/  ISETP.NE.AND P0, PT, R9, UR4, PT ;  /* 0x0000000409007c0c */ /* 0x000fda000bf05270 */
[----:B------:R-:W-:Y:S05]  /*0160*/  @P0 BRA `(.L_x_2) ;  /* 0x0000000000280947 */ /* 0x000fea0003800000 */
[----:B------:R-:W0:Y:S02]  /*0170*/  LDC R0, c[0x0][0x390] ;  /* 0x0000e400ff007b82 */ /* 0x000e240000000800 */
[CC--:B0-----:R-:W-:Y:S02]  /*0180*/  IMAD R3, R9.reuse, R0.reuse, -R0 ;  /* 0x0000000009037224 */ /* 0x0c1fe400078e0a00 */
[----:B------:R-:W-:Y:S02]  /*0190*/  IMAD R9, R9, R0, R2 ;  /* 0x0000000009097224 */ /* 0x000fe400078e0202 */
[----:B------:R-:W-:Y:S02]  /*01a0*/  IMAD.IADD R6, R2, 0x1, R3 ;  /* 0x0000000102067824 */ /* 0x000fe400078e0203 */
[--C-:B------:R-:W-:Y:S01]  /*01b0*/  IMAD.MOV.U32 R2, RZ, RZ, R9.reuse ;  /* 0x000000ffff027224 */ /* 0x100fe200078e0009 */
[----:B------:R-:W-:Y:S02]  /*01c0*/  SHF.R.S32.HI R3, RZ, 0x1f, R9 ;  /* 0x0000001fff037819 */ /* 0x000fe40000011409 */
[----:B------:R-:W-:Y:S01]  /*01d0*/  SHF.R.S32.HI R7, RZ, 0x1f, R6 ;  /* 0x0000001fff077819 */ /* 0x000fe20000011406 */
[----:B------:R-:W-:Y:S01]  /*01e0*/  IMAD.MOV.U32 R4, RZ, RZ, R2 ;  /* 0x000000ffff047224 */ /* 0x000fe200078e0002 */
[----:B------:R-:W-:Y:S01]  /*01f0*/  MOV R5, R3 ;  /* 0x0000000300057202 */ /* 0x000fe20000000f00 */
[----:B------:R-:W-:Y:S06]  /*0200*/  BRA `(.L_x_1) ;  /* 0x0000000000207947 */ /* 0x000fec0003800000 */
.L_x_2:
[----:B------:R-:W0:Y:S01]  /*0210*/  LDC R3, c[0x0][0x390] ;  /* 0x0000e400ff037b82 */ /* 0x000e220000000800 */
[----:B------:R-:W-:-:S04]  /*0220*/  VIADD R9, R9, 0xffffffff ;  /* 0xffffffff09097836 */ /* 0x000fc80000000000 */
[----:B0-----:R-:W-:-:S04]  /*0230*/  IMAD R4, R9, R3, R2 ;  /* 0x0000000309047224 */ /* 0x001fc800078e0202 */
[--C-:B------:R-:W-:Y:S01]  /*0240*/  IMAD R6, R3, 0x2, R4.reuse ;  /* 0x0000000203067824 */ /* 0x100fe200078e0204 */
[----:B------:R-:W-:Y:S01]  /*0250*/  SHF.R.S32.HI R5, RZ, 0x1f, R4 ;  /* 0x0000001fff057819 */ /* 0x000fe20000011404 */
[----:B------:R-:W-:-:S03]  /*0260*/  IMAD.IADD R2, R4, 0x1, R3 ;  /* 0x0000000104027824 */ /* 0x000fc600078e0203 */
[----:B------:R-:W-:Y:S02]  /*0270*/  SHF.R.S32.HI R7, RZ, 0x1f, R6 ;  /* 0x0000001fff077819 */ /* 0x000fe40000011406 */
[----:B------:R-:W-:-:S07]  /*0280*/  SHF.R.S32.HI R3, RZ, 0x1f, R2 ;  /* 0x0000001fff037819 */ /* 0x000fce0000011402 */
.L_x_1:
[----:B------:R-:W-:Y:S05]  /*0290*/  BSYNC.RECONVERGENT B0 ;  /* 0x0000000000007941 */ /* 0x000fea0003800200 */
.L_x_0:
[----:B------:R-:W0:Y:S02]  /*02a0*/  LDCU.128 UR8, c[0x0][0x380] ;  /* 0x00007000ff0877ac */ /* 0x000e240008000c00 */
[----:B0-----:R-:W-:-:S04]  /*02b0*/  IADD3 R6, P0, PT, R6, UR8, RZ ;  /* 0x0000000806067c10 */ /* 0x001fc8000ff1e0ff */
[----:B------:R-:W-:Y:S02]  /*02c0*/  IADD3.X R7, PT, PT, R7, UR9, RZ, P0, !PT ;  /* 0x0000000907077c10 */ /* 0x000fe400087fe4ff */
[----:B------:R-:W-:-:S03]  /*02d0*/  IADD3 R4, P0, PT, R4, UR8, RZ ;  /* 0x0000000804047c10 */ /* 0x000fc6000ff1e0ff */
[----:B------:R-:W2:Y:S01]  /*02e0*/  LDG.E.U8 R6, desc[UR6][R6.64] ;  /* 0x0000000606067981 */ /* 0x000ea2000c1e1100 */
[----:B------:R-:W-:-:S05]  /*02f0*/  IADD3.X R5, PT, PT, R5, UR9, RZ, P0, !PT ;  /* 0x0000000905057c10 */ /* 0x000fca00087fe4ff */
[----:B------:R-:W3:Y:S01]  /*0300*/  LDG.E.U8 R4, desc[UR6][R4.64] ;  /* 0x0000000604047981 */ /* 0x000ee2000c1e1100 */
[----:B------:R-:W-:-:S04]  /*0310*/  IADD3 R2, P0, PT, R2, UR10, RZ ;  /* 0x0000000a02027c10 */ /* 0x000fc8000ff1e0ff */
[----:B------:R-:W-:Y:S02]  /*0320*/  IADD3.X R3, PT, PT, R3, UR11, RZ, P0, !PT ;  /* 0x0000000b03037c10 */ /* 0x000fe400087fe4ff */
[----:B--2---:R-:W-:-:S04]  /*0330*/  IADD3 R9, PT, PT, RZ, -R6, RZ ;  /* 0x80000006ff097210 */ /* 0x004fc80007ffe0ff */
[----:B------:R-:W-:-:S05]  /*0340*/  PRMT R9, R9, 0x7710, RZ ;  /* 0x0000771009097816 */ /* 0x000fca00000000ff */
[----:B---3--:R-:W-:-:S05]  /*0350*/  IMAD.IADD R9, R4, 0x1, R9 ;  /* 0x0000000104097824 */ /* 0x008fca00078e0209 */
[----:B------:R-:W-:Y:S01]  /*0360*/  STG.E.U8 desc[UR6][R2.64], R9 ;  /* 0x0000000902007986 */ /* 0x000fe2000c101106 */
[----:B------:R-:W-:Y:S05]  /*0370*/  EXIT ;  /* 0x000000000000794d */ /* 0x000fea0003800000 */
.L_x_3:
[----:B------:R-:W-:-:S00]  /*0380*/  BRA `(.L_x_3) ;  /* 0xfffffffc00fc7947 */ /* 0x000fc0000383ffff */
[----:B------:R-:W-:-:S00]  /*0390*/  NOP ;  /* 0x0000000000007918 */ /* 0x000fc00000000000 */
        /* <DEDUP_REMOVED lines=14> */
.L_x_8:


//--------------------- .text._Z14d_partialDiffXPK6uchar1Phii --------------------------
	.section	.text._Z14d_partialDiffXPK6uchar1Phii,"ax",@progbits
	.align	128
        .global         _Z14d_partialDiffXPK6uchar1Phii
        .type           _Z14d_partialDiffXPK6uchar1Phii,@function
        .size           _Z14d_partialDiffXPK6uchar1Phii,(.L_x_9 - _Z14d_partialDiffXPK6uchar1Phii)
        .other          _Z14d_partialDiffXPK6uchar1Phii,@"STO_CUDA_ENTRY STV_DEFAULT"
_Z14d_partialDiffXPK6uchar1Phii:
.text._Z14d_partialDiffXPK6uchar1Phii:
[----:B------:R-:W-:Y:S01]  /*0000*/  LDC R1, c[0x0][0x37c] ;  /* 0x0000df00ff017b82 */ /* 0x000fe20000000800 */
[----:B------:R-:W0:Y:S01]  /*0010*/  S2R R0, SR_CTAID.X ;  /* 0x0000000000007919 */ /* 0x000e220000002500 */
[----:B------:R-:W0:Y:S01]  /*0020*/  LDCU UR4, c[0x0][0x360] ;  /* 0x00006c00ff0477ac */ /* 0x000e220008000800 */
[----:B------:R-:W-:Y:S01]  /*0030*/  BSSY.RECONVERGENT B0, `(.L_x_4) ;  /* 0x000001d000007945 */ /* 0x000fe20003800200 */
[----:B------:R-:W0:Y:S01]  /*0040*/  S2R R3, SR_TID.X ;  /* 0x0000000000037919 */ /* 0x000e220000002100 */
[----:B------:R-:W1:Y:S01]  /*0050*/  S2R R9, SR_CTAID.Y ;  /* 0x0000000000097919 */ /* 0x000e620000002600 */
[----:B------:R-:W1:Y:S01]  /*0060*/  S2R R2, SR_TID.Y ;  /* 0x0000000000027919 */ /* 0x000e620000002200 */
[----:B0-----:R-:W-:Y:S01]  /*0070*/  IMAD R0, R0, UR4, R3 ;  /* 0x0000000400007c24 */ /* 0x001fe2000f8e0203 */
[----:B------:R-:W1:Y:S04]  /*0080*/  LDCU UR4, c[0x0][0x364] ;  /* 0x00006c80ff0477ac */ /* 0x000e680008000800 */
[----:B------:R-:W-:-:S13]  /*0090*/  ISETP.NE.AND P0, PT, R0, RZ, PT ;  /* 0x000000ff0000720c */ /* 0x000fda0003f05270 */
[----:B------:R-:W0:Y:S01]  /*00a0*/  @!P0 LDC R4, c[0x0][0x390] ;  /* 0x0000e400ff048b82 */ /* 0x000e220000000800 */
[----:B-1----:R-:W-:-:S04]  /*00b0*/  IMAD R9, R9, UR4, R2 ;  /* 0x0000000409097c24 */ /* 0x002fc8000f8e0202 */
[----:B0-----:R-:W-:-:S04]  /*00c0*/  @!P0 IMAD R2, R9, R4, RZ ;  /* 0x0000000409028224 */ /* 0x001fc800078e02ff */
[----:B------:R-:W-:Y:S01]  /*00d0*/  @!P0 VIADD R4, R2, 0x1 ;  /* 0x0000000102048836 */ /* 0x000fe20000000000 */
[--C-:B------:R-:W-:Y:S01]  /*00e0*/  @!P0 SHF.R.S32.HI R3, RZ, 0x1f, R2.reuse ;  /* 0x0000001fff038819 */ /* 0x100fe20000011402 */
[----:B------:R-:W-:-:S03]  /*00f0*/  @!P0 IMAD.MOV.U32 R6, RZ, RZ, R2 ;  /* 0x000000ffff068224 */ /* 0x000fc600078e0002 */
[----:B------:R-:W-:Y:S01]  /*0100*/  @!P0 SHF.R.S32.HI R5, RZ, 0x1f, R4 ;  /* 0x0000001fff058819 */ /* 0x000fe20000011404 */
[----:B------:R-:W-:Y:S01]  /*0110*/  @!P0 IMAD.MOV.U32 R7, RZ, RZ, R3 ;  /* 0x000000ffff078224 */ /* 0x000fe200078e0003 */
[----:B------:R-:W-:Y:S06]  /*0120*/  @!P0 BRA `(.L_x_5) ;  /* 0x0000000000348947 */ /* 0x000fec0003800000 */
[----:B------:R-:W0:Y:S02]  /*0130*/  LDCU UR5, c[0x0][0x390] ;  /* 0x00007200ff0577ac */ /* 0x000e240008000800 */
[----:B0-----:R-:W-:Y:S02]  /*0140*/  UIADD3 UR4, UPT, UPT, UR5, -0x1, URZ ;  /* 0xffffffff05047890 */ /* 0x001fe4000fffe0ff */
[----:B------:R-:W-:-:S04]  /*0150*/  IMAD R2, R9, UR5, R0 ;  /* 0x0000000509027c24 */ /* 0x000fc8000f8e0200 */
[----:B------:R-:W-:Y:S01]  /*0160*/  VIADD R6, R2, 0xffffffff ;  /* 0xffffffff02067836 */ /* 0x000fe20000000000 */
[----:B------:R-:W-:Y:S02]  /*0170*/  ISETP.NE.AND P0, PT, R0, UR4, PT ;  /* 0x0000000400007c0c */ /* 0x000fe4000bf05270 */
[----:B------:R-:W-:Y:S02]  /*0180*/  SHF.R.S32.HI R3, RZ, 0x1f, R2 ;  /* 0x0000001fff037819 */ /* 0x000fe40000011402 */
[----:B------:R-:W-:-:S09]  /*0190*/  SHF.R.S32.HI R7, RZ, 0x1f, R6 ;  /* 0x0000001fff077819 */ /* 0x000fd20000011406 */
[----:B------:R-:W-:Y:S01]  /*01a0*/  @!P0 MOV R4, R2 ;  /* 0x0000000200048202 */ /* 0x000fe20000000f00 */
[--C-:B------:R-:W-:Y:S01]  /*01b0*/  @!P0 IMAD.MOV.U32 R5, RZ, RZ, R3.reuse ;  /* 0x000000ffff058224 */ /* 0x100fe200078e0003 */
[----:B------:R-:W-:Y:S01]  /*01c0*/  @P0 MOV R5, R7 ;  /* 0x0000000700050202 */ /* 0x000fe20000000f00 */
[----:B------:R-:W-:Y:S02]  /*01d0*/  @P0 IMAD.MOV.U32 R4, RZ, RZ, R6 ;  /* 0x000000ffff040224 */ /* 0x000fe400078e0006 */
[----:B------:R-:W-:Y:S02]  /*01e0*/  @P0 IMAD.MOV.U32 R6, RZ, RZ, R2 ;  /* 0x000000ffff060224 */ /* 0x000fe400078e0002 */
[----:B------:R-:W-:-:S07]  /*01f0*/  @P0 IMAD.MOV.U32 R7, RZ, RZ, R3 ;  /* 0x000000ffff070224 */ /* 0x000fce00078e0003 */
.L_x_5:
[----:B------:R-:W-:Y:S05]  /*0200*/  BSYNC.RECONVERGENT B0 ;  /* 0x0000000000007941 */ /* 0x000fea0003800200 */
.L_x_4:
[----:B------:R-:W0:Y:S01]  /*0210*/  LDCU.128 UR8, c[0x0][0x380] ;  /* 0x00007000ff0877ac */ /* 0x000e220008000c00 */
[----:B------:R-:W1:Y:S01]  /*0220*/  LDCU.64 UR4, c[0x0][0x358] ;  /* 0x00006b00ff0477ac */ /* 0x000e620008000a00 */
[----:B0-----:R-:W-:-:S04]  /*0230*/  IADD3 R6, P0, PT, R6, UR8, RZ ;  /* 0x0000000806067c10 */ /* 0x001fc8000ff1e0ff */
[----:B------:R-:W-:Y:S02]  /*0240*/  IADD3.X R7, PT, PT, R7, UR9, RZ, P0, !PT ;  /* 0x0000000907077c10 */ /* 0x000fe400087fe4ff */
[----:B------:R-:W-:-:S03]  /*0250*/  IADD3 R4, P0, PT, R4, UR8, RZ ;  /* 0x0000000804047c10 */ /* 0x000fc6000ff1e0ff */
[----:B-1----:R-:W2:Y:S01]  /*0260*/  LDG.E.U8 R6, desc[UR4][R6.64] ;  /* 0x0000000406067981 */ /* 0x002ea2000c1e1100 */
        /* <DEDUP_REMOVED lines=9> */
.L_x_6:
        /* <DEDUP_REMOVED lines=16> */
.L_x_9:


//--------------------- .text._Z18d_edgeDetectSIMPLEPhS_ii --------------------------
	.section	.text._Z18d_edgeDetectSIMPLEPhS_ii,"ax",@progbits
	.align	128
        .global         _Z18d_edgeDetectSIMPLEPhS_ii
        .type           _Z18d_edgeDetectSIMPLEPhS_ii,@function
        .size           _Z18d_edgeDetectSIMPLEPhS_ii,(.L_x_10 - _Z18d_edgeDetectSIMPLEPhS_ii)
        .other          _Z18d_edgeDetectSIMPLEPhS_ii,@"STO_CUDA_ENTRY STV_DEFAULT"
_Z18d_edgeDetectSIMPLEPhS_ii:
.text._Z18d_edgeDetectSIMPLEPhS_ii:
[----:B------:R-:W-:Y:S01]  /*0000*/  LDC R1, c[0x0][0x37c] ;  /* 0x0000df00ff017b82 */ /* 0x000fe20000000800 */
[----:B------:R-:W0:Y:S01]  /*0010*/  S2R R0, SR_CTAID.X ;  /* 0x0000000000007919 */ /* 0x000e220000002500 */
[----:B------:R-:W0:Y:S01]  /*0020*/  LDCU UR4, c[0x0][0x360] ;  /* 0x00006c00ff0477ac */ /* 0x000e220008000800 */
[----:B------:R-:W0:Y:S01]  /*0030*/  S2R R3, SR_TID.X ;  /* 0x0000000000037919 */ /* 0x000e220000002100 */
[----:B------:R-:W1:Y:S01]  /*0040*/  LDCU UR5, c[0x0][0x364] ;  /* 0x00006c80ff0577ac */ /* 0x000e620008000800 */
[----:B------:R-:W1:Y:S01]  /*0050*/  S2R R2, SR_CTAID.Y ;  /* 0x0000000000027919 */ /* 0x000e620000002600 */
[----:B------:R-:W2:Y:S01]  /*0060*/  LDCU UR6, c[0x0][0x390] ;  /* 0x00007200ff0677ac */ /* 0x000ea20008000800 */
[----:B------:R-:W1:Y:S01]  /*0070*/  S2R R5, SR_TID.Y ;  /* 0x0000000000057919 */ /* 0x000e620000002200 */
[----:B------:R-:W3:Y:S01]  /*0080*/  LDCU.128 UR8, c[0x0][0x380] ;  /* 0x00007000ff0877ac */ /* 0x000ee20008000c00 */
[----:B0-----:R-:W-:Y:S02]  /*0090*/  IMAD R0, R0, UR4, R3 ;  /* 0x0000000400007c24 */ /* 0x001fe4000f8e0203 */
[----:B-1----:R-:W-:Y:S01]  /*00a0*/  IMAD R3, R2, UR5, R5 ;  /* 0x0000000502037c24 */ /* 0x002fe2000f8e0205 */
[----:B------:R-:W0:Y:S03]  /*00b0*/  LDCU.64 UR4, c[0x0][0x358] ;  /* 0x00006b00ff0477ac */ /* 0x000e260008000a00 */
[----:B--2---:R-:W-:-:S05]  /*00c0*/  IMAD R0, R3, UR6, R0 ;  /* 0x0000000603007c24 */ /* 0x004fca000f8e0200 */
[----:B---3--:R-:W-:Y:S02]  /*00d0*/  IADD3 R2, P0, PT, R0, UR10, RZ ;  /* 0x0000000a00027c10 */ /* 0x008fe4000ff1e0ff */
[----:B------:R-:W-:-:S04]  /*00e0*/  SHF.R.S32.HI R5, RZ, 0x1f, R0 ;  /* 0x0000001fff057819 */ /* 0x000fc80000011400 */
[----:B------:R-:W-:Y:S02]  /*00f0*/  IADD3.X R3, PT, PT, R5, UR11, RZ, P0, !PT ;  /* 0x0000000b05037c10 */ /* 0x000fe400087fe4ff */
[----:B------:R-:W-:-:S03]  /*0100*/  IADD3 R4, P0, PT, R0, UR8, RZ ;  /* 0x0000000800047c10 */ /* 0x000fc6000ff1e0ff */
[----:B0-----:R-:W2:Y:S01]  /*0110*/  LDG.E.U8 R6, desc[UR4][R2.64] ;  /* 0x0000000402067981 */ /* 0x001ea2000c1e1100 */
[----:B------:R-:W-:-:S05]  /*0120*/  IADD3.X R5, PT, PT, R5, UR9, RZ, P0, !PT ;  /* 0x0000000905057c10 */ /* 0x000fca00087fe4ff */
[----:B------:R-:W3:Y:S01]  /*0130*/  LDG.E.U8 R4, desc[UR4][R4.64] ;  /* 0x0000000404047981 */ /* 0x000ee2000c1e1100 */
[----:B--2---:R-:W-:-:S05]  /*0140*/  IMAD R6, R6, R6, RZ ;  /* 0x0000000606067224 */ /* 0x004fca00078e02ff */
[----:B------:R-:W-:-:S05]  /*0150*/  PRMT R7, R6, 0x9910, RZ ;  /* 0x0000991006077816 */ /* 0x000fca00000000ff */
[----:B---3--:R-:W-:-:S05]  /*0160*/  IMAD R7, R4, R4, R7 ;  /* 0x0000000404077224 */ /* 0x008fca00078e0207 */
[----:B------:R-:W-:Y:S01]  /*0170*/  STG.E.U8 desc[UR4][R2.64], R7 ;  /* 0x0000000702007986 */ /* 0x000fe2000c101104 */
[----:B------:R-:W-:Y:S05]  /*0180*/  EXIT ;  /* 0x000000000000794d */ /* 0x000fea0003800000 */
.L_x_7:
        /* <DEDUP_REMOVED lines=15> */
.L_x_10:


//--------------------- .nv.shared.reserved.0     --------------------------
	.section	.nv.shared.reserved.0,"aw",@nobits
	.weak		__nv_reservedSMEM_offset_0_alias
	.size		__nv_reservedSMEM_offset_0_alias, 0, 64
	.other		__nv_reservedSMEM_offset_0_alias,@"STO_CUDA_RESERVED_SHARED STV_DEFAULT"
__nv_reservedSMEM_offset_0_alias:
	.zero		0
	.zero		64


//--------------------- .nv.constant0._Z14d_partialDiffYPK6uchar1Phii --------------------------
	.section	.nv.constant0._Z14d_partialDiffYPK6uchar1Phii,"a",@progbits
	.sectionflags	@""
	.align	4
.nv.constant0._Z14d_partialDiffYPK6uchar1Phii:
	.zero		920


//--------------------- .nv.constant0._Z14d_partialDiffXPK6uchar1Phii --------------------------
	.section	.nv.constant0._Z14d_partialDiffXPK6uchar1Phii,"a",@progbits
	.sectionflags	@""
	.align	4
.nv.constant0._Z14d_partialDiffXPK6uchar1Phii:
	.zero		920


//--------------------- .nv.constant0._Z18d_edgeDetectSIMPLEPhS_ii --------------------------
	.section	.nv.constant0._Z18d_edgeDetectSIMPLEPhS_ii,"a",@progbits
	.sectionflags	@""
	.align	4
.nv.constant0._Z18d_edgeDetectSIMPLEPhS_ii:
	.zero		920


//--------------------- SYMBOLS --------------------------

	.type		.nv.reservedSmem.offset0,@object
	.size		.nv.reservedSmem.offset0,0x4
